	.headerflags	@"EF_CUDA_TEXMODE_UNIFIED EF_CUDA_64BIT_ADDRESS EF_CUDA_ACCELERATORS EF_CUDA_SM90 EF_CUDA_VIRTUAL_SM(EF_CUDA_SM90)"
	.elftype	@"ET_EXEC"


//--------------------- .nv.info                  --------------------------
	.section	.nv.info,"",@"SHT_CUDA_INFO"
	.align	4


	//----- nvinfo : EIATTR_REGCOUNT
	.align		4
        /*0000*/ 	.byte	0x04, 0x2f
        /*0002*/ 	.short	(.L_3 - .L_2)
	.align		4
.L_2:
        /*0004*/ 	.word	index@(triton_poi_fused__native_batch_norm_legit_no_training_add_relu_14)
        /*0008*/ 	.word	0x00000013


	//----- nvinfo : EIATTR_MIN_STACK_SIZE
	.align		4
.L_3:
        /*000c*/ 	.byte	0x04, 0x12
        /*000e*/ 	.short	(.L_5 - .L_4)
	.align		4
.L_4:
        /*0010*/ 	.word	index@(triton_poi_fused__native_batch_norm_legit_no_training_add_relu_14)
        /*0014*/ 	.word	0x00000000


	//----- nvinfo : EIATTR_FRAME_SIZE
	.align		4
.L_5:
        /*0018*/ 	.byte	0x04, 0x11
        /*001a*/ 	.short	(.L_7 - .L_6)
	.align		4
.L_6:
        /*001c*/ 	.word	index@(triton_poi_fused__native_batch_norm_legit_no_training_add_relu_14)
        /*0020*/ 	.word	0x00000000


	//----- nvinfo : EIATTR_MIN_STACK_SIZE
	.align		4
.L_7:
        /*0024*/ 	.byte	0x04, 0x12
        /*0026*/ 	.short	(.L_9 - .L_8)
	.align		4
.L_8:
        /*0028*/ 	.word	index@(triton_poi_fused__native_batch_norm_legit_no_training_add_relu_14)
        /*002c*/ 	.word	0x00000000
.L_9:


//--------------------- .nv.info.triton_poi_fused__native_batch_norm_legit_no_training_add_relu_14 --------------------------
	.section	.nv.info.triton_poi_fused__native_batch_norm_legit_no_training_add_relu_14,"",@"SHT_CUDA_INFO"
	.sectionflags	@""
	.align	4


	//----- nvinfo : EIATTR_CUDA_API_VERSION
	.align		4
        /*0000*/ 	.byte	0x04, 0x37
        /*0002*/ 	.short	(.L_11 - .L_10)
.L_10:
        /*0004*/ 	.word	0x0000007c


	//----- nvinfo : EIATTR_KPARAM_INFO
	.align		4
.L_11:
        /*0008*/ 	.byte	0x04, 0x17
        /*000a*/ 	.short	(.L_13 - .L_12)
.L_12:
        /*000c*/ 	.word	0x00000000
        /*0010*/ 	.short	0x0007
        /*0012*/ 	.short	0x0038
        /*0014*/ 	.byte	0x00, 0xf0, 0x11, 0x00


	//----- nvinfo : EIATTR_KPARAM_INFO
	.align		4
.L_13:
        /*0018*/ 	.byte	0x04, 0x17
        /*001a*/ 	.short	(.L_15 - .L_14)
.L_14:
        /*001c*/ 	.word	0x00000000
        /*0020*/ 	.short	0x0006
        /*0022*/ 	.short	0x0030
        /*0024*/ 	.byte	0x00, 0xf4, 0x21, 0x00


	//----- nvinfo : EIATTR_KPARAM_INFO
	.align		4
.L_15:
        /*0028*/ 	.byte	0x04, 0x17
        /*002a*/ 	.short	(.L_17 - .L_16)
.L_16:
        /*002c*/ 	.word	0x00000000
        /*0030*/ 	.short	0x0005
        /*0032*/ 	.short	0x0028
        /*0034*/ 	.byte	0x00, 0xf4, 0x21, 0x00


	//----- nvinfo : EIATTR_KPARAM_INFO
	.align		4
.L_17:
        /*0038*/ 	.byte	0x04, 0x17
        /*003a*/ 	.short	(.L_19 - .L_18)
.L_18:
        /*003c*/ 	.word	0x00000000
        /*0040*/ 	.short	0x0004
        /*0042*/ 	.short	0x0020
        /*0044*/ 	.byte	0x00, 0xf4, 0x21, 0x00


	//----- nvinfo : EIATTR_KPARAM_INFO
	.align		4
.L_19:
        /*0048*/ 	.byte	0x04, 0x17
        /*004a*/ 	.short	(.L_21 - .L_20)
.L_20:
        /*004c*/ 	.word	0x00000000
        /*0050*/ 	.short	0x0003
        /*0052*/ 	.short	0x0018
        /*0054*/ 	.byte	0x00, 0xf4, 0x21, 0x00


	//----- nvinfo : EIATTR_KPARAM_INFO
	.align		4
.L_21:
        /*0058*/ 	.byte	0x04, 0x17
        /*005a*/ 	.short	(.L_23 - .L_22)
.L_22:
        /*005c*/ 	.word	0x00000000
        /*0060*/ 	.short	0x0002
        /*0062*/ 	.short	0x0010
        /*0064*/ 	.byte	0x00, 0xf4, 0x21, 0x00


	//----- nvinfo : EIATTR_KPARAM_INFO
	.align		4
.L_23:
        /*0068*/ 	.byte	0x04, 0x17
        /*006a*/ 	.short	(.L_25 - .L_24)
.L_24:
        /*006c*/ 	.word	0x00000000
        /*0070*/ 	.short	0x0001
        /*0072*/ 	.short	0x0008
        /*0074*/ 	.byte	0x00, 0xf4, 0x21, 0x00


	//----- nvinfo : EIATTR_KPARAM_INFO
	.align		4
.L_25:
        /*0078*/ 	.byte	0x04, 0x17
        /*007a*/ 	.short	(.L_27 - .L_26)
.L_26:
        /*007c*/ 	.word	0x00000000
        /*0080*/ 	.short	0x0000
        /*0082*/ 	.short	0x0000
        /*0084*/ 	.byte	0x00, 0xf4, 0x21, 0x00


	//----- nvinfo : EIATTR_SPARSE_MMA_MASK
	.align		4
.L_27:
        /*0088*/ 	.byte	0x03, 0x50
        /*008a*/ 	.short	0x0000


	//----- nvinfo : EIATTR_MAXREG_COUNT
	.align		4
        /*008c*/ 	.byte	0x03, 0x1b
        /*008e*/ 	.short	0x00ff


	//----- nvinfo : EIATTR_EXIT_INSTR_OFFSETS
	.align		4
        /*0090*/ 	.byte	0x04, 0x1c
        /*0092*/ 	.short	(.L_29 - .L_28)


	//   ....[0]....
.L_28:
        /*0094*/ 	.word	0x00000330


	//----- nvinfo : EIATTR_REQNTID
	.align		4
.L_29:
        /*0098*/ 	.byte	0x04, 0x10
        /*009a*/ 	.short	(.L_31 - .L_30)
.L_30:
        /*009c*/ 	.word	0x00000080
        /*00a0*/ 	.word	0x00000001
        /*00a4*/ 	.word	0x00000001


	//----- nvinfo : EIATTR_CBANK_PARAM_SIZE
	.align		4
.L_31:
        /*00a8*/ 	.byte	0x03, 0x19
        /*00aa*/ 	.short	0x003c


	//----- nvinfo : EIATTR_PARAM_CBANK
	.align		4
        /*00ac*/ 	.byte	0x04, 0x0a
        /*00ae*/ 	.short	(.L_33 - .L_32)
	.align		4
.L_32:
        /*00b0*/ 	.word	index@(.nv.constant0.triton_poi_fused__native_batch_norm_legit_no_training_add_relu_14)
        /*00b4*/ 	.short	0x0210
        /*00b6*/ 	.short	0x003c


	//----- nvinfo : EIATTR_SW_WAR
	.align		4
.L_33:
        /*00b8*/ 	.byte	0x04, 0x36
        /*00ba*/ 	.short	(.L_35 - .L_34)
.L_34:
        /*00bc*/ 	.word	0x00000008
.L_35:


//--------------------- .nv.callgraph             --------------------------
	.section	.nv.callgraph,"",@"SHT_CUDA_CALLGRAPH"
	.align	4
	.sectionentsize	8
	.align		4
        /*0000*/ 	.word	0x00000000
	.align		4
        /*0004*/ 	.word	0xffffffff
	.align		4
        /*0008*/ 	.word	0x00000000
	.align		4
        /*000c*/ 	.word	0xfffffffe
	.align		4
        /*0010*/ 	.word	0x00000000
	.align		4
        /*0014*/ 	.word	0xfffffffd
	.align		4
        /*0018*/ 	.word	0x00000000
	.align		4
        /*001c*/ 	.word	0xfffffffc


//--------------------- .nv.constant4             --------------------------
	.section	.nv.constant4,"a",@progbits
	.align	8
	.align		8
.nv.constant4:
        /*0000*/ 	.dword	_$_str
	.align		8
        /*0008*/ 	.dword	_$_str_$_2


//--------------------- .text.triton_poi_fused__native_batch_norm_legit_no_training_add_relu_14 --------------------------
	.section	.text.triton_poi_fused__native_batch_norm_legit_no_training_add_relu_14,"ax",@progbits
	.align	128
        .global         triton_poi_fused__native_batch_norm_legit_no_training_add_relu_14
        .type           triton_poi_fused__native_batch_norm_legit_no_training_add_relu_14,@function
        .size           triton_poi_fused__native_batch_norm_legit_no_training_add_relu_14,(.L_x_1 - triton_poi_fused__native_batch_norm_legit_no_training_add_relu_14)
        .other          triton_poi_fused__native_batch_norm_legit_no_training_add_relu_14,@"STO_CUDA_ENTRY STV_DEFAULT"
triton_poi_fused__native_batch_norm_legit_no_training_add_relu_14:
.text.triton_poi_fused__native_batch_norm_legit_no_training_add_relu_14:
[----:B------:R-:W-:Y:S01]  /*0000*/  LDC R1, c[0x0][0x28] ;  /* 0x00000a00ff017b82 */ /* 0x000fe20000000800 */
[----:B------:R-:W1:Y:S07]  /*0010*/  S2R R0, SR_TID.X ;  /* 0x0000000000007919 */ /* 0x000e6e0000002100 */
[----:B------:R-:W2:Y:S01]  /*0020*/  LDC.64 R8, c[0x0][0x220] ;  /* 0x00008800ff087b82 */ /* 0x000ea20000000a00 */
[----:B------:R-:W-:Y:S01]  /*0030*/  ULDC.64 UR4, c[0x0][0x208] ;  /* 0x0000820000047ab9 */ /* 0x000fe20000000a00 */
[----:B------:R-:W3:Y:S06]  /*0040*/  S2R R3, SR_CTAID.X ;  /* 0x0000000000037919 */ /* 0x000eec0000002500 */
[----:B------:R-:W4:Y:S08]  /*0050*/  LDC.64 R6, c[0x0][0x218] ;  /* 0x00008600ff067b82 */ /* 0x000f300000000a00 */
[----:B------:R-:W5:Y:S08]  /*0060*/  LDC.64 R4, c[0x0][0x210] ;  /* 0x00008400ff047b82 */ /* 0x000f700000000a00 */
[----:B------:R-:W5:Y:S01]  /*0070*/  LDC.64 R10, c[0x0][0x228] ;  /* 0x00008a00ff0a7b82 */ /* 0x000f620000000a00 */
[----:B-1----:R-:W-:-:S07]  /*0080*/  LOP3.LUT R0, R0, 0x7f, RZ, 0xc0, !PT ;  /* 0x0000007f00007812 */ /* 0x002fce00078ec0ff */
[----:B------:R-:W1:Y:S01]  /*0090*/  LDC.64 R12, c[0x0][0x230] ;  /* 0x00008c00ff0c7b82 */ /* 0x000e620000000a00 */
[----:B---3--:R-:W-:Y:S02]  /*00a0*/  SHF.R.S32.HI R2, RZ, 0x18, R3 ;  /* 0x00000018ff027819 */ /* 0x008fe40000011403 */
[----:B------:R-:W-:Y:S02]  /*00b0*/  LEA R0, R3, R0, 0x7 ;  /* 0x0000000003007211 */ /* 0x000fe400078e38ff */
[----:B------:R-:W-:-:S04]  /*00c0*/  SGXT R3, R2, 0x1 ;  /* 0x000000010203781a */ /* 0x000fc80000000200 */
[----:B------:R-:W-:-:S04]  /*00d0*/  LEA.HI R3, R3, R0, RZ, 0x6 ;  /* 0x0000000003037211 */ /* 0x000fc800078f30ff */
[----:B------:R-:W-:-:S04]  /*00e0*/  SHF.R.S32.HI R3, RZ, 0x6, R3 ;  /* 0x00000006ff037819 */ /* 0x000fc80000011403 */
[----:B------:R-:W-:-:S04]  /*00f0*/  LEA.HI R2, R3, R3, RZ, 0x5 ;  /* 0x0000000303027211 */ /* 0x000fc800078f28ff */
[----:B------:R-:W-:-:S04]  /*0100*/  LOP3.LUT R2, R2, 0xffffffe0, RZ, 0xc0, !PT ;  /* 0xffffffe002027812 */ /* 0x000fc800078ec0ff */
[----:B------:R-:W-:Y:S02]  /*0110*/  IADD3 R15, R3, -R2, RZ ;  /* 0x80000002030f7210 */ /* 0x000fe40007ffe0ff */
[----:B------:R-:W3:Y:S03]  /*0120*/  LDC.64 R2, c[0x0][0x238] ;  /* 0x00008e00ff027b82 */ /* 0x000ee60000000a00 */
[----:B--2---:R-:W-:-:S05]  /*0130*/  IMAD.WIDE R8, R15, 0x4, R8 ;  /* 0x000000040f087825 */ /* 0x004fca00078e0208 */
[----:B------:R1:W2:Y:S01]  /*0140*/  LDG.E.EL R16, desc[UR4][R8.64] ;  /* 0x0000000408107981 */ /* 0x0002a2000c2e1900 */
[----:B----4-:R-:W-:-:S04]  /*0150*/  IMAD.WIDE R6, R15, 0x4, R6 ;  /* 0x000000040f067825 */ /* 0x010fc800078e0206 */
[C---:B-----5:R-:W-:Y:S02]  /*0160*/  IMAD.WIDE R4, R0.reuse, 0x4, R4 ;  /* 0x0000000400047825 */ /* 0x060fe400078e0204 */
[----:B------:R-:W4:Y:S02]  /*0170*/  LDG.E.EL R7, desc[UR4][R6.64] ;  /* 0x0000000406077981 */ /* 0x000f24000c2e1900 */
[C---:B0-----:R-:W-:Y:S02]  /*0180*/  IMAD.WIDE R10, R15.reuse, 0x4, R10 ;  /* 0x000000040f0a7825 */ /* 0x041fe400078e020a */
[----:B------:R0:W4:Y:S02]  /*0190*/  LDG.E R14, desc[UR4][R4.64] ;  /* 0x00000004040e7981 */ /* 0x000124000c1e1900 */
[----:B-1----:R-:W-:Y:S02]  /*01a0*/  IMAD.WIDE R8, R15, 0x4, R12 ;  /* 0x000000040f087825 */ /* 0x002fe400078e020c */
[----:B------:R1:W5:Y:S02]  /*01b0*/  LDG.E.EL R10, desc[UR4][R10.64] ;  /* 0x000000040a0a7981 */ /* 0x000364000c2e1900 */
[----:B---3--:R-:W-:-:S02]  /*01c0*/  IMAD.WIDE R2, R0, 0x4, R2 ;  /* 0x0000000400027825 */ /* 0x008fc400078e0202 */
[----:B------:R-:W5:Y:S01]  /*01d0*/  LDG.E.EL R9, desc[UR4][R8.64] ;  /* 0x0000000408097981 */ /* 0x000f62000c2e1900 */
[----:B0-----:R-:W0:Y:S03]  /*01e0*/  LDC.64 R4, c[0x0][0x240] ;  /* 0x00009000ff047b82 */ /* 0x001e260000000a00 */
[----:B------:R-:W3:Y:S01]  /*01f0*/  LDG.E R2, desc[UR4][R2.64] ;  /* 0x0000000402027981 */ /* 0x000ee2000c1e1900 */
[----:B-1----:R-:W-:Y:S01]  /*0200*/  HFMA2.MMA R11, -RZ, RZ, 1.625, 0 ;  /* 0x3e800000ff0b7435 */ /* 0x002fe200000001ff */
[----:B--2---:R-:W-:-:S04]  /*0210*/  FADD R16, R16, 9.9999997473787516356e-06 ;  /* 0x3727c5ac10107421 */ /* 0x004fc80000000000 */
[----:B------:R-:W1:Y:S02]  /*0220*/  MUFU.SQRT R12, R16 ;  /* 0x00000010000c7308 */ /* 0x000e640000002000 */
[C---:B-1----:R-:W-:Y:S02]  /*0230*/  FSETP.GT.AND P0, PT, R12.reuse, 8.50705917302346158658e+37, PT ;  /* 0x7e8000000c00780b */ /* 0x042fe40003f04000 */
[----:B------:R-:W-:-:S11]  /*0240*/  FSETP.GEU.AND P1, PT, R12, 1.175494350822287508e-38, PT ;  /* 0x008000000c00780b */ /* 0x000fd60003f2e000 */
[----:B------:R-:W-:-:S04]  /*0250*/  @P0 FMUL R12, R12, 0.25 ;  /* 0x3e8000000c0c0820 */ /* 0x000fc80000400000 */
[----:B------:R-:W-:-:S06]  /*0260*/  @!P1 FMUL R12, R12, 16777216 ;  /* 0x4b8000000c0c9820 */ /* 0x000fcc0000400000 */
[----:B------:R-:W1:Y:S01]  /*0270*/  MUFU.RCP R12, R12 ;  /* 0x0000000c000c7308 */ /* 0x000e620000001000 */
[----:B------:R-:W-:Y:S01]  /*0280*/  FSEL R11, R11, 1, P0 ;  /* 0x3f8000000b0b7808 */ /* 0x000fe20000000000 */
[----:B----4-:R-:W-:-:S04]  /*0290*/  FADD R7, R14, -R7 ;  /* 0x800000070e077221 */ /* 0x010fc80000000000 */
[----:B------:R-:W-:-:S04]  /*02a0*/  @!P1 FMUL R11, R11, 16777216 ;  /* 0x4b8000000b0b9820 */ /* 0x000fc80000400000 */
[----:B-1----:R-:W-:-:S04]  /*02b0*/  FMUL R6, R12, R11 ;  /* 0x0000000b0c067220 */ /* 0x002fc80000400000 */
[----:B------:R-:W-:-:S04]  /*02c0*/  FMUL R6, R7, R6 ;  /* 0x0000000607067220 */ /* 0x000fc80000400000 */
[----:B-----5:R-:W-:-:S04]  /*02d0*/  FFMA R9, R10, R6, R9 ;  /* 0x000000060a097223 */ /* 0x020fc80000000009 */
[----:B---3--:R-:W-:Y:S01]  /*02e0*/  FADD R6, R2, R9 ;  /* 0x0000000902067221 */ /* 0x008fe20000000000 */
[----:B------:R-:W-:Y:S01]  /*02f0*/  FSETP.GEU.AND P0, PT, R9, -R2, PT ;  /* 0x800000020900720b */ /* 0x000fe20003f0e000 */
[----:B0-----:R-:W-:-:S03]  /*0300*/  IMAD.WIDE R2, R0, 0x4, R4 ;  /* 0x0000000400027825 */ /* 0x001fc600078e0204 */
[----:B------:R-:W-:-:S05]  /*0310*/  FSEL R5, R6, RZ, P0 ;  /* 0x000000ff06057208 */ /* 0x000fca0000000000 */
[----:B------:R-:W-:Y:S01]  /*0320*/  STG.E desc[UR4][R2.64], R5 ;  /* 0x0000000502007986 */ /* 0x000fe2000c101904 */
[----:B------:R-:W-:Y:S05]  /*0330*/  EXIT ;  /* 0x000000000000794d */ /* 0x000fea0003800000 */
.L_x_0:
[----:B------:R-:W-:-:S00]  /*0340*/  BRA `(.L_x_0) ;  /* 0xfffffffc00fc7947 */ /* 0x000fc0000383ffff */
[----:B------:R-:W-:-:S00]  /*0350*/  NOP ;  /* 0x0000000000007918 */ /* 0x000fc00000000000 */
        /* <DEDUP_REMOVED lines=10> */
.L_x_1:


//--------------------- .nv.global.init           --------------------------
	.section	.nv.global.init,"aw",@progbits
.nv.global.init:
	.type		_$_str,@object
	.size		_$_str,(_$_str_$_2 - _$_str)
_$_str:
        /*0000*/ 	.byte	0x5f, 0x5f, 0x43, 0x55, 0x44, 0x41, 0x5f, 0x46, 0x54, 0x5a, 0x00
	.type		_$_str_$_2,@object
	.size		_$_str_$_2,(.L_1 - _$_str_$_2)
_$_str_$_2:
        /*000b*/ 	.byte	0x5f, 0x5f, 0x43, 0x55, 0x44, 0x41, 0x5f, 0x50, 0x52, 0x45, 0x43, 0x5f, 0x53, 0x51, 0x52, 0x54
        /*001b*/ 	.byte	0x00
.L_1:


//--------------------- .nv.constant0.triton_poi_fused__native_batch_norm_legit_no_training_add_relu_14 --------------------------
	.section	.nv.constant0.triton_poi_fused__native_batch_norm_legit_no_training_add_relu_14,"a",@progbits
	.sectionflags	@""
	.align	4
.nv.constant0.triton_poi_fused__native_batch_norm_legit_no_training_add_relu_14:
	.zero		588
